//
// Generated by NVIDIA NVVM Compiler
//
// Compiler Build ID: CL-36424714
// Cuda compilation tools, release 13.0, V13.0.88
// Based on NVVM 20.0.0
//

.version 9.0
.target sm_100
.address_size 64

	// .globl	vectorAdd

.visible .entry vectorAdd(
	.param .u64 .ptr .align 1 vectorAdd_param_0,
	.param .u64 .ptr .align 1 vectorAdd_param_1,
	.param .u64 .ptr .align 1 vectorAdd_param_2,
	.param .u32 vectorAdd_param_3
)
{
	.reg .pred 	%p<3>;
	.reg .b32 	%r<10>;
	.reg .b64 	%rd<59>;

	ld.param.u64 	%rd4, [vectorAdd_param_0];
	ld.param.u64 	%rd5, [vectorAdd_param_1];
	ld.param.u64 	%rd6, [vectorAdd_param_2];
	ld.param.u32 	%r4, [vectorAdd_param_3];
	cvta.to.global.u64 	%rd7, %rd6;
	cvta.to.global.u64 	%rd8, %rd5;
	cvta.to.global.u64 	%rd9, %rd4;
	mov.u32 	%r6, %ntid.x;
	mov.u32 	%r7, %ctaid.x;
	mov.u32 	%r8, %tid.x;
	mad.lo.s32 	%r1, %r6, %r7, %r8;
	mul.wide.s32 	%rd10, %r1, 8;
	add.s64 	%rd1, %rd9, %rd10;
	add.s64 	%rd2, %rd8, %rd10;
	add.s64 	%rd3, %rd7, %rd10;
	mov.b32 	%r9, 0;
$L__BB0_1:
	setp.ge.s32 	%p1, %r1, %r4;
	@%p1 bra 	$L__BB0_3;
	ld.global.u64 	%rd11, [%rd1];
	ld.global.u64 	%rd12, [%rd2];
	add.s64 	%rd13, %rd12, %rd11;
	st.global.u64 	[%rd3], %rd13;
	ld.global.u64 	%rd14, [%rd1];
	ld.global.u64 	%rd15, [%rd2];
	add.s64 	%rd16, %rd15, %rd14;
	st.global.u64 	[%rd3], %rd16;
	ld.global.u64 	%rd17, [%rd1];
	ld.global.u64 	%rd18, [%rd2];
	add.s64 	%rd19, %rd18, %rd17;
	st.global.u64 	[%rd3], %rd19;
	ld.global.u64 	%rd20, [%rd1];
	ld.global.u64 	%rd21, [%rd2];
	add.s64 	%rd22, %rd21, %rd20;
	st.global.u64 	[%rd3], %rd22;
	ld.global.u64 	%rd23, [%rd1];
	ld.global.u64 	%rd24, [%rd2];
	add.s64 	%rd25, %rd24, %rd23;
	st.global.u64 	[%rd3], %rd25;
	ld.global.u64 	%rd26, [%rd1];
	ld.global.u64 	%rd27, [%rd2];
	add.s64 	%rd28, %rd27, %rd26;
	st.global.u64 	[%rd3], %rd28;
	ld.global.u64 	%rd29, [%rd1];
	ld.global.u64 	%rd30, [%rd2];
	add.s64 	%rd31, %rd30, %rd29;
	st.global.u64 	[%rd3], %rd31;
	ld.global.u64 	%rd32, [%rd1];
	ld.global.u64 	%rd33, [%rd2];
	add.s64 	%rd34, %rd33, %rd32;
	st.global.u64 	[%rd3], %rd34;
	ld.global.u64 	%rd35, [%rd1];
	ld.global.u64 	%rd36, [%rd2];
	add.s64 	%rd37, %rd36, %rd35;
	st.global.u64 	[%rd3], %rd37;
	ld.global.u64 	%rd38, [%rd1];
	ld.global.u64 	%rd39, [%rd2];
	add.s64 	%rd40, %rd39, %rd38;
	st.global.u64 	[%rd3], %rd40;
	ld.global.u64 	%rd41, [%rd1];
	ld.global.u64 	%rd42, [%rd2];
	add.s64 	%rd43, %rd42, %rd41;
	st.global.u64 	[%rd3], %rd43;
	ld.global.u64 	%rd44, [%rd1];
	ld.global.u64 	%rd45, [%rd2];
	add.s64 	%rd46, %rd45, %rd44;
	st.global.u64 	[%rd3], %rd46;
	ld.global.u64 	%rd47, [%rd1];
	ld.global.u64 	%rd48, [%rd2];
	add.s64 	%rd49, %rd48, %rd47;
	st.global.u64 	[%rd3], %rd49;
	ld.global.u64 	%rd50, [%rd1];
	ld.global.u64 	%rd51, [%rd2];
	add.s64 	%rd52, %rd51, %rd50;
	st.global.u64 	[%rd3], %rd52;
	ld.global.u64 	%rd53, [%rd1];
	ld.global.u64 	%rd54, [%rd2];
	add.s64 	%rd55, %rd54, %rd53;
	st.global.u64 	[%rd3], %rd55;
	ld.global.u64 	%rd56, [%rd1];
	ld.global.u64 	%rd57, [%rd2];
	add.s64 	%rd58, %rd57, %rd56;
	st.global.u64 	[%rd3], %rd58;
$L__BB0_3:
	add.s32 	%r9, %r9, 16;
	setp.ne.s32 	%p2, %r9, 250000;
	@%p2 bra 	$L__BB0_1;
	ret;

}


// ===== COMPILED SASS (sm_100) =====

	.target	sm_100

	.elftype	@"ET_EXEC"


//--------------------- .note.nv.tkinfo           --------------------------
	.section	.note.nv.tkinfo,"",@"SHT_NOTE"
	.sectionflags	@"SHF_NOTE_NV_TKINFO"
	.tkinfo
        /*0018*/ 	.word	0x00000002
        /*0030*/ 	.string	""
        /*0030*/ 	.string	"ptxas"
        /*0030*/ 	.string	"Cuda compilation tools, release 13.0, V13.0.88"
        /*0030*/ 	.string	"Build cuda_13.0.r13.0/compiler.36424714_0"
        /*0030*/ 	.string	"-arch sm_100 -m 64 "



//--------------------- .note.nv.cuinfo           --------------------------
	.section	.note.nv.cuinfo,"",@"SHT_NOTE"
	.sectionflags	@"SHF_NOTE_NV_CUINFO"
        /*0018*/ 	.short	0x0002
        /*001a*/ 	.short	0x0064
        /*001c*/ 	.short	0x0082
	.zero		2


//--------------------- .nv.info                  --------------------------
	.section	.nv.info,"",@"SHT_CUDA_INFO"
	.align	4


	//----- nvinfo : EIATTR_REGCOUNT
	.align		4
        /*0000*/ 	.byte	0x04, 0x2f
        /*0002*/ 	.short	(.L_1 - .L_0)
	.align		4
.L_0:
        /*0004*/ 	.word	index@(vectorAdd)
        /*0008*/ 	.word	0x00000014


	//----- nvinfo : EIATTR_FRAME_SIZE
	.align		4
.L_1:
        /*000c*/ 	.byte	0x04, 0x11
        /*000e*/ 	.short	(.L_3 - .L_2)
	.align		4
.L_2:
        /*0010*/ 	.word	index@(vectorAdd)
        /*0014*/ 	.word	0x00000000


	//----- nvinfo : EIATTR_MIN_STACK_SIZE
	.align		4
.L_3:
        /*0018*/ 	.byte	0x04, 0x12
        /*001a*/ 	.short	(.L_5 - .L_4)
	.align		4
.L_4:
        /*001c*/ 	.word	index@(vectorAdd)
        /*0020*/ 	.word	0x00000000
.L_5:


//--------------------- .nv.compat                --------------------------
	.section	.nv.compat,"",@"SHT_CUDA_COMPAT_INFO"
	.align	4
        /*0000*/ 	.byte	0x02, 0x09, 0x00, 0x00, 0x02, 0x02, 0x01, 0x00, 0x02, 0x05, 0x05, 0x00, 0x03, 0x07, 0x01, 0x01
        /*0010*/ 	.byte	0x02, 0x03, 0x00, 0x00, 0x02, 0x06, 0x01, 0x00, 0x04, 0x0b, 0x08, 0x00, 0x09, 0x00, 0x00, 0x00
        /*0020*/ 	.byte	0x00, 0x00, 0x00, 0x00


//--------------------- .nv.info.vectorAdd        --------------------------
	.section	.nv.info.vectorAdd,"",@"SHT_CUDA_INFO"
	.sectionflags	@""
	.align	4


	//----- nvinfo : EIATTR_CUDA_API_VERSION
	.align		4
        /*0000*/ 	.byte	0x04, 0x37
        /*0002*/ 	.short	(.L_7 - .L_6)
.L_6:
        /*0004*/ 	.word	0x00000082


	//----- nvinfo : EIATTR_KPARAM_INFO
	.align		4
.L_7:
        /*0008*/ 	.byte	0x04, 0x17
        /*000a*/ 	.short	(.L_9 - .L_8)
.L_8:
        /*000c*/ 	.word	0x00000000
        /*0010*/ 	.short	0x0003
        /*0012*/ 	.short	0x0018
        /*0014*/ 	.byte	0x00, 0xf0, 0x11, 0x00


	//----- nvinfo : EIATTR_KPARAM_INFO
	.align		4
.L_9:
        /*0018*/ 	.byte	0x04, 0x17
        /*001a*/ 	.short	(.L_11 - .L_10)
.L_10:
        /*001c*/ 	.word	0x00000000
        /*0020*/ 	.short	0x0002
        /*0022*/ 	.short	0x0010
        /*0024*/ 	.byte	0x00, 0xf5, 0x21, 0x00


	//----- nvinfo : EIATTR_KPARAM_INFO
	.align		4
.L_11:
        /*0028*/ 	.byte	0x04, 0x17
        /*002a*/ 	.short	(.L_13 - .L_12)
.L_12:
        /*002c*/ 	.word	0x00000000
        /*0030*/ 	.short	0x0001
        /*0032*/ 	.short	0x0008
        /*0034*/ 	.byte	0x00, 0xf5, 0x21, 0x00


	//----- nvinfo : EIATTR_KPARAM_INFO
	.align		4
.L_13:
        /*0038*/ 	.byte	0x04, 0x17
        /*003a*/ 	.short	(.L_15 - .L_14)
.L_14:
        /*003c*/ 	.word	0x00000000
        /*0040*/ 	.short	0x0000
        /*0042*/ 	.short	0x0000
        /*0044*/ 	.byte	0x00, 0xf5, 0x21, 0x00


	//----- nvinfo : EIATTR_SPARSE_MMA_MASK
	.align		4
.L_15:
        /*0048*/ 	.byte	0x03, 0x50
        /*004a*/ 	.short	0x0000


	//----- nvinfo : EIATTR_MAXREG_COUNT
	.align		4
        /*004c*/ 	.byte	0x03, 0x1b
        /*004e*/ 	.short	0x00ff


	//----- nvinfo : EIATTR_MERCURY_ISA_VERSION
	.align		4
        /*0050*/ 	.byte	0x03, 0x5f
        /*0052*/ 	.short	0x0101


	//----- nvinfo : EIATTR_VRC_CTA_INIT_COUNT
	.align		4
        /*0054*/ 	.byte	0x02, 0x4a
	.zero		1
	.zero		1


	//----- nvinfo : EIATTR_EXIT_INSTR_OFFSETS
	.align		4
        /*0058*/ 	.byte	0x04, 0x1c
        /*005a*/ 	.short	(.L_17 - .L_16)


	//   ....[0]....
.L_16:
        /*005c*/ 	.word	0x00000650


	//----- nvinfo : EIATTR_CRS_STACK_SIZE
	.align		4
.L_17:
        /*0060*/ 	.byte	0x04, 0x1e
        /*0062*/ 	.short	(.L_19 - .L_18)
.L_18:
        /*0064*/ 	.word	0x00000000


	//----- nvinfo : EIATTR_CBANK_PARAM_SIZE
	.align		4
.L_19:
        /*0068*/ 	.byte	0x03, 0x19
        /*006a*/ 	.short	0x001c


	//----- nvinfo : EIATTR_PARAM_CBANK
	.align		4
        /*006c*/ 	.byte	0x04, 0x0a
        /*006e*/ 	.short	(.L_21 - .L_20)
	.align		4
.L_20:
        /*0070*/ 	.word	index@(.nv.constant0.vectorAdd)
        /*0074*/ 	.short	0x0380
        /*0076*/ 	.short	0x001c


	//----- nvinfo : EIATTR_SW_WAR
	.align		4
.L_21:
        /*0078*/ 	.byte	0x04, 0x36
        /*007a*/ 	.short	(.L_23 - .L_22)
.L_22:
        /*007c*/ 	.word	0x00000008
.L_23:


//--------------------- .nv.callgraph             --------------------------
	.section	.nv.callgraph,"",@"SHT_CUDA_CALLGRAPH"
	.align	4
	.sectionentsize	8
	.align		4
        /*0000*/ 	.word	0x00000000
	.align		4
        /*0004*/ 	.word	0xffffffff
	.align		4
        /*0008*/ 	.word	0x00000000
	.align		4
        /*000c*/ 	.word	0xfffffffe
	.align		4
        /*0010*/ 	.word	0x00000000
	.align		4
        /*0014*/ 	.word	0xfffffffd
	.align		4
        /*0018*/ 	.word	0x00000000
	.align		4
        /*001c*/ 	.word	0xfffffffc


//--------------------- .text.vectorAdd           --------------------------
	.section	.text.vectorAdd,"ax",@progbits
	.align	128
        .global         vectorAdd
        .type           vectorAdd,@function
        .size           vectorAdd,(.L_x_4 - vectorAdd)
        .other          vectorAdd,@"STO_CUDA_ENTRY STV_DEFAULT"
vectorAdd:
.text.vectorAdd:
[----:B------:R-:W-:Y:S01]  /*0000*/  LDC R1, c[0x0][0x37c] ;  /* 0x0000df00ff017b82 */ /* 0x000fe20000000800 */
[----:B------:R-:W0:Y:S07]  /*0010*/  S2R R9, SR_CTAID.X ;  /* 0x0000000000097919 */ /* 0x000e2e0000002500 */
[----:B------:R-:W1:Y:S01]  /*0020*/  LDC.64 R2, c[0x0][0x380] ;  /* 0x0000e000ff027b82 */ /* 0x000e620000000a00 */
[----:B------:R-:W0:Y:S01]  /*0030*/  LDCU UR4, c[0x0][0x360] ;  /* 0x00006c00ff0477ac */ /* 0x000e220008000800 */
[----:B------:R-:W0:Y:S01]  /*0040*/  S2R R0, SR_TID.X ;  /* 0x0000000000007919 */ /* 0x000e220000002100 */
[----:B------:R-:W2:Y:S05]  /*0050*/  LDCU UR5, c[0x0][0x398] ;  /* 0x00007300ff0577ac */ /* 0x000eaa0008000800 */
[----:B------:R-:W3:Y:S01]  /*0060*/  LDC.64 R4, c[0x0][0x388] ;  /* 0x0000e200ff047b82 */ /* 0x000ee20000000a00 */
[----:B------:R-:W4:Y:S07]  /*0070*/  LDCU.64 UR6, c[0x0][0x358] ;  /* 0x00006b00ff0677ac */ /* 0x000f2e0008000a00 */
[----:B------:R-:W5:Y:S01]  /*0080*/  LDC.64 R6, c[0x0][0x390] ;  /* 0x0000e400ff067b82 */ /* 0x000f620000000a00 */
[----:B0-----:R-:W-:Y:S01]  /*0090*/  IMAD R9, R9, UR4, R0 ;  /* 0x0000000409097c24 */ /* 0x001fe2000f8e0200 */
[----:B------:R-:W-:-:S03]  /*00a0*/  UMOV UR4, URZ ;  /* 0x000000ff00047c82 */ /* 0x000fc60008000000 */
[C---:B-1----:R-:W-:Y:S01]  /*00b0*/  IMAD.WIDE R2, R9.reuse, 0x8, R2 ;  /* 0x0000000809027825 */ /* 0x042fe200078e0202 */
[----:B--2---:R-:W-:-:S03]  /*00c0*/  ISETP.GE.AND P0, PT, R9, UR5, PT ;  /* 0x0000000509007c0c */ /* 0x004fc6000bf06270 */
[----:B---3--:R-:W-:-:S04]  /*00d0*/  IMAD.WIDE R4, R9, 0x8, R4 ;  /* 0x0000000809047825 */ /* 0x008fc800078e0204 */
[----:B----45:R-:W-:-:S07]  /*00e0*/  IMAD.WIDE R6, R9, 0x8, R6 ;  /* 0x0000000809067825 */ /* 0x030fce00078e0206 */
.L_x_2:
[----:B------:R-:W-:Y:S01]  /*00f0*/  UIADD3 UR4, UPT, UPT, UR4, 0x10, URZ ;  /* 0x0000001004047890 */ /* 0x000fe2000fffe0ff */
[----:B------:R-:W-:Y:S03]  /*0100*/  BSSY.RECONVERGENT B0, `(.L_x_0) ;  /* 0x0000053000007945 */ /* 0x000fe60003800200 */
[----:B------:R-:W-:Y:S01]  /*0110*/  UISETP.NE.AND UP0, UPT, UR4, 0x3d090, UPT ;  /* 0x0003d0900400788c */ /* 0x000fe2000bf05270 */
[----:B0-----:R-:W-:Y:S10]  /*0120*/  @P0 BRA `(.L_x_1) ;  /* 0x0000000400400947 */ /* 0x001ff40003800000 */
[----:B------:R-:W2:Y:S04]  /*0130*/  LDG.E.64 R8, desc[UR6][R2.64] ;  /* 0x0000000602087981 */ /* 0x000ea8000c1e1b00 */
[----:B------:R-:W2:Y:S02]  /*0140*/  LDG.E.64 R10, desc[UR6][R4.64] ;  /* 0x00000006040a7981 */ /* 0x000ea4000c1e1b00 */
[----:B--2---:R-:W-:-:S05]  /*0150*/  IADD3 R12, P1, PT, R8, R10, RZ ;  /* 0x0000000a080c7210 */ /* 0x004fca0007f3e0ff */
[----:B------:R-:W-:-:S05]  /*0160*/  IMAD.X R13, R9, 0x1, R11, P1 ;  /* 0x00000001090d7824 */ /* 0x000fca00008e060b */
[----:B------:R0:W-:Y:S04]  /*0170*/  STG.E.64 desc[UR6][R6.64], R12 ;  /* 0x0000000c06007986 */ /* 0x0001e8000c101b06 */
        /* <DEDUP_REMOVED lines=10> */
[----:B------:R-:W0:Y:S04]  /*0220*/  LDG.E.64 R8, desc[UR6][R2.64] ;  /* 0x0000000602087981 */ /* 0x000e28000c1e1b00 */
[----:B------:R-:W0:Y:S02]  /*0230*/  LDG.E.64 R10, desc[UR6][R4.64] ;  /* 0x00000006040a7981 */ /* 0x000e24000c1e1b00 */
[----:B0-----:R-:W-:-:S05]  /*0240*/  IADD3 R12, P1, PT, R8, R10, RZ ;  /* 0x0000000a080c7210 */ /* 0x001fca0007f3e0ff */
[----:B------:R-:W-:-:S05]  /*0250*/  IMAD.X R13, R9, 0x1, R11, P1 ;  /* 0x00000001090d7824 */ /* 0x000fca00008e060b */
[----:B------:R0:W-:Y:S04]  /*0260*/  STG.E.64 desc[UR6][R6.64], R12 ;  /* 0x0000000c06007986 */ /* 0x0001e8000c101b06 */
[----:B------:R-:W1:Y:S04]  /*0270*/  LDG.E.64 R8, desc[UR6][R2.64] ;  /* 0x0000000602087981 */ /* 0x000e68000c1e1b00 */
[----:B------:R-:W1:Y:S02]  /*0280*/  LDG.E.64 R10, desc[UR6][R4.64] ;  /* 0x00000006040a7981 */ /* 0x000e64000c1e1b00 */
[----:B-1----:R-:W-:-:S05]  /*0290*/  IADD3 R14, P1, PT, R8, R10, RZ ;  /* 0x0000000a080e7210 */ /* 0x002fca0007f3e0ff */
[----:B------:R-:W-:-:S05]  /*02a0*/  IMAD.X R15, R9, 0x1, R11, P1 ;  /* 0x00000001090f7824 */ /* 0x000fca00008e060b */
[----:B------:R1:W-:Y:S04]  /*02b0*/  STG.E.64 desc[UR6][R6.64], R14 ;  /* 0x0000000e06007986 */ /* 0x0003e8000c101b06 */
[----:B------:R-:W2:Y:S04]  /*02c0*/  LDG.E.64 R8, desc[UR6][R2.64] ;  /* 0x0000000602087981 */ /* 0x000ea8000c1e1b00 */
[----:B------:R-:W2:Y:S02]  /*02d0*/  LDG.E.64 R10, desc[UR6][R4.64] ;  /* 0x00000006040a7981 */ /* 0x000ea4000c1e1b00 */
[----:B--2---:R-:W-:-:S04]  /*02e0*/  IADD3 R16, P1, PT, R8, R10, RZ ;  /* 0x0000000a08107210 */ /* 0x004fc80007f3e0ff */
[----:B------:R-:W-:-:S05]  /*02f0*/  IADD3.X R17, PT, PT, R9, R11, RZ, P1, !PT ;  /* 0x0000000b09117210 */ /* 0x000fca0000ffe4ff */
        /* <DEDUP_REMOVED lines=18> */
[----:B0-----:R-:W-:-:S04]  /*0420*/  IADD3 R12, P1, PT, R8, R10, RZ ;  /* 0x0000000a080c7210 */ /* 0x001fc80007f3e0ff */
[----:B------:R-:W-:-:S05]  /*0430*/  IADD3.X R13, PT, PT, R9, R11, RZ, P1, !PT ;  /* 0x0000000b090d7210 */ /* 0x000fca0000ffe4ff */
        /* <DEDUP_REMOVED lines=18> */
[----:B-1----:R-:W-:-:S04]  /*0560*/  IADD3 R14, P1, PT, R8, R10, RZ ;  /* 0x0000000a080e7210 */ /* 0x002fc80007f3e0ff */
[----:B------:R-:W-:-:S05]  /*0570*/  IADD3.X R15, PT, PT, R9, R11, RZ, P1, !PT ;  /* 0x0000000b090f7210 */ /* 0x000fca0000ffe4ff */
        /* <DEDUP_REMOVED lines=10> */
[----:B------:R0:W-:Y:S03]  /*0620*/  STG.E.64 desc[UR6][R6.64], R8 ;  /* 0x0000000806007986 */ /* 0x0001e6000c101b06 */
.L_x_1:
[----:B------:R-:W-:Y:S05]  /*0630*/  BSYNC.RECONVERGENT B0 ;  /* 0x0000000000007941 */ /* 0x000fea0003800200 */
.L_x_0:
[----:B------:R-:W-:Y:S05]  /*0640*/  BRA.U UP0, `(.L_x_2) ;  /* 0xfffffff900a87547 */ /* 0x000fea000b83ffff */
[----:B------:R-:W-:Y:S05]  /*0650*/  EXIT ;  /* 0x000000000000794d */ /* 0x000fea0003800000 */
.L_x_3:
[----:B------:R-:W-:-:S00]  /*0660*/  BRA `(.L_x_3) ;  /* 0xfffffffc00fc7947 */ /* 0x000fc0000383ffff */
[----:B------:R-:W-:-:S00]  /*0670*/  NOP ;  /* 0x0000000000007918 */ /* 0x000fc00000000000 */
        /* <DEDUP_REMOVED lines=8> */
.L_x_4:


//--------------------- .nv.shared.reserved.0     --------------------------
	.section	.nv.shared.reserved.0,"aw",@nobits
	.weak		__nv_reservedSMEM_offset_0_alias
	.size		__nv_reservedSMEM_offset_0_alias, 0, 64
	.other		__nv_reservedSMEM_offset_0_alias,@"STO_CUDA_RESERVED_SHARED STV_DEFAULT"
__nv_reservedSMEM_offset_0_alias:
	.zero		0
	.zero		64


//--------------------- .nv.constant0.vectorAdd   --------------------------
	.section	.nv.constant0.vectorAdd,"a",@progbits
	.sectionflags	@""
	.align	4
.nv.constant0.vectorAdd:
	.zero		924


//--------------------- SYMBOLS --------------------------

	.type		.nv.reservedSmem.offset0,@object
	.size		.nv.reservedSmem.offset0,0x4
